//
// Generated by NVIDIA NVVM Compiler
//
// Compiler Build ID: CL-36424714
// Cuda compilation tools, release 13.0, V13.0.88
// Based on NVVM 20.0.0
//

.version 9.0
.target sm_100
.address_size 64

	// .globl	_Z13search_kernelPyPKsyy

.visible .entry _Z13search_kernelPyPKsyy(
	.param .u64 .ptr .align 1 _Z13search_kernelPyPKsyy_param_0,
	.param .u64 .ptr .align 1 _Z13search_kernelPyPKsyy_param_1,
	.param .u64 _Z13search_kernelPyPKsyy_param_2,
	.param .u64 _Z13search_kernelPyPKsyy_param_3
)
{
	.local .align 16 .b8 	__local_depot0[256];
	.reg .b64 	%SP;
	.reg .b64 	%SPL;
	.reg .pred 	%p<29>;
	.reg .b16 	%rs<14>;
	.reg .b32 	%r<149>;
	.reg .b64 	%rd<100>;

	mov.u64 	%SPL, __local_depot0;
	ld.param.u64 	%rd35, [_Z13search_kernelPyPKsyy_param_1];
	ld.param.u64 	%rd33, [_Z13search_kernelPyPKsyy_param_2];
	ld.param.u64 	%rd34, [_Z13search_kernelPyPKsyy_param_3];
	cvta.to.global.u64 	%rd1, %rd35;
	add.u64 	%rd2, %SPL, 0;
	mov.u32 	%r52, %ctaid.x;
	mov.u32 	%r53, %ntid.x;
	mov.u32 	%r54, %tid.x;
	mad.lo.s32 	%r1, %r52, %r53, %r54;
	cvt.s64.s32 	%rd3, %r1;
	setp.lt.u64 	%p1, %rd34, %rd3;
	@%p1 bra 	$L__BB0_37;
	cvt.u32.u64 	%r2, %rd33;
	add.s32 	%r56, %r2, -2;
	st.local.v4.u32 	[%rd2], {%r56, %r56, %r56, %r56};
	st.local.v4.u32 	[%rd2+16], {%r56, %r56, %r56, %r56};
	st.local.v4.u32 	[%rd2+32], {%r56, %r56, %r56, %r56};
	st.local.v4.u32 	[%rd2+48], {%r56, %r56, %r56, %r56};
	st.local.v4.u32 	[%rd2+64], {%r56, %r56, %r56, %r56};
	st.local.v4.u32 	[%rd2+80], {%r56, %r56, %r56, %r56};
	st.local.v4.u32 	[%rd2+96], {%r56, %r56, %r56, %r56};
	st.local.v4.u32 	[%rd2+112], {%r56, %r56, %r56, %r56};
	st.local.v4.u32 	[%rd2+128], {%r56, %r56, %r56, %r56};
	st.local.v4.u32 	[%rd2+144], {%r56, %r56, %r56, %r56};
	st.local.v4.u32 	[%rd2+160], {%r56, %r56, %r56, %r56};
	st.local.v4.u32 	[%rd2+176], {%r56, %r56, %r56, %r56};
	st.local.v4.u32 	[%rd2+192], {%r56, %r56, %r56, %r56};
	st.local.v4.u32 	[%rd2+208], {%r56, %r56, %r56, %r56};
	st.local.v4.u32 	[%rd2+224], {%r56, %r56, %r56, %r56};
	st.local.v4.u32 	[%rd2+240], {%r56, %r56, %r56, %r56};
	add.s64 	%rd4, %rd33, -1;
	setp.lt.u64 	%p2, %rd4, 2;
	@%p2 bra 	$L__BB0_24;
	add.s64 	%rd38, %rd33, -2;
	add.s64 	%rd39, %rd33, -3;
	and.b64  	%rd5, %rd38, 3;
	setp.lt.u64 	%p3, %rd39, 3;
	mov.b64 	%rd93, 2;
	@%p3 bra 	$L__BB0_13;
	add.s32 	%r125, %r2, -3;
	mov.b64 	%rd93, 2;
	mov.u32 	%r124, %r1;
$L__BB0_4:
	.pragma "nounroll";
	sub.s64 	%rd41, %rd93, %rd33;
	add.s32 	%r60, %r124, 2;
	mul.wide.s32 	%rd42, %r60, 2;
	add.s64 	%rd7, %rd1, %rd42;
	ld.global.u16 	%rs2, [%rd7+-4];
	mul.wide.s16 	%r61, %rs2, 16;
	ld.global.u16 	%rs1, [%rd7+-2];
	mul.wide.s16 	%r62, %rs1, 4;
	add.s32 	%r63, %r62, %r61;
	ld.global.s16 	%r7, [%rd7];
	add.s32 	%r64, %r63, %r7;
	setp.ne.s64 	%p4, %rd41, -1;
	mul.wide.s32 	%rd43, %r64, 4;
	add.s64 	%rd8, %rd2, %rd43;
	@%p4 bra 	$L__BB0_6;
	ld.local.u32 	%r127, [%rd8];
$L__BB0_6:
	st.local.u32 	[%rd8], %r125;
	add.s64 	%rd44, %rd93, 1;
	and.b64  	%rd45, %rd44, 4294967295;
	mul.wide.s16 	%r65, %rs1, 16;
	shl.b32 	%r66, %r7, 2;
	add.s32 	%r67, %r66, %r65;
	ld.global.s16 	%r10, [%rd7+2];
	add.s32 	%r68, %r67, %r10;
	setp.ne.s64 	%p5, %rd4, %rd45;
	mul.wide.s32 	%rd46, %r68, 4;
	add.s64 	%rd9, %rd2, %rd46;
	@%p5 bra 	$L__BB0_8;
	ld.local.u32 	%r127, [%rd9];
$L__BB0_8:
	add.s32 	%r69, %r125, -1;
	st.local.u32 	[%rd9], %r69;
	add.s64 	%rd10, %rd93, 2;
	and.b64  	%rd47, %rd10, 4294967294;
	shl.b32 	%r70, %r7, 4;
	shl.b32 	%r71, %r10, 2;
	add.s32 	%r72, %r71, %r70;
	ld.global.s16 	%r13, [%rd7+4];
	add.s32 	%r73, %r72, %r13;
	setp.ne.s64 	%p6, %rd4, %rd47;
	mul.wide.s32 	%rd48, %r73, 4;
	add.s64 	%rd11, %rd2, %rd48;
	@%p6 bra 	$L__BB0_10;
	ld.local.u32 	%r127, [%rd11];
$L__BB0_10:
	add.s32 	%r74, %r125, -2;
	st.local.u32 	[%rd11], %r74;
	add.s64 	%rd49, %rd93, 3;
	and.b64  	%rd50, %rd49, 4294967295;
	shl.b32 	%r75, %r10, 4;
	shl.b32 	%r76, %r13, 2;
	add.s32 	%r77, %r76, %r75;
	ld.global.s16 	%r78, [%rd7+6];
	add.s32 	%r79, %r77, %r78;
	setp.ne.s64 	%p7, %rd4, %rd50;
	mul.wide.s32 	%rd51, %r79, 4;
	add.s64 	%rd12, %rd2, %rd51;
	@%p7 bra 	$L__BB0_12;
	ld.local.u32 	%r127, [%rd12];
$L__BB0_12:
	add.s32 	%r80, %r125, -3;
	st.local.u32 	[%rd12], %r80;
	add.s64 	%rd93, %rd93, 4;
	add.s32 	%r125, %r125, -4;
	add.s32 	%r124, %r124, 4;
	add.s64 	%rd52, %rd33, -2;
	and.b64  	%rd53, %rd52, -4;
	setp.ne.s64 	%p8, %rd10, %rd53;
	@%p8 bra 	$L__BB0_4;
$L__BB0_13:
	setp.eq.s64 	%p9, %rd5, 0;
	@%p9 bra 	$L__BB0_24;
	setp.eq.s64 	%p10, %rd5, 1;
	@%p10 bra 	$L__BB0_20;
	cvt.u32.u64 	%r22, %rd93;
	add.s32 	%r82, %r1, %r22;
	mul.wide.s32 	%rd54, %r82, 2;
	add.s64 	%rd55, %rd1, %rd54;
	ld.global.u16 	%rs3, [%rd55+-4];
	mul.wide.s16 	%r83, %rs3, 16;
	ld.global.u16 	%rs4, [%rd55+-2];
	mul.wide.s16 	%r84, %rs4, 4;
	add.s32 	%r85, %r84, %r83;
	ld.global.s16 	%r23, [%rd55];
	add.s32 	%r86, %r85, %r23;
	setp.ne.s64 	%p11, %rd4, %rd93;
	mul.wide.s32 	%rd56, %r86, 4;
	add.s64 	%rd15, %rd2, %rd56;
	@%p11 bra 	$L__BB0_17;
	ld.local.u32 	%r127, [%rd15];
$L__BB0_17:
	not.b32 	%r87, %r22;
	add.s32 	%r88, %r87, %r2;
	st.local.u32 	[%rd15], %r88;
	add.s64 	%rd57, %rd93, 1;
	and.b64  	%rd58, %rd57, 4294967295;
	cvt.s64.s32 	%rd59, %rd93;
	add.s64 	%rd60, %rd59, %rd3;
	shl.b64 	%rd61, %rd60, 1;
	add.s64 	%rd62, %rd61, %rd1;
	ld.global.u16 	%rs5, [%rd62+-2];
	mul.wide.s16 	%r89, %rs5, 16;
	shl.b32 	%r90, %r23, 2;
	add.s32 	%r91, %r90, %r89;
	ld.global.s16 	%r92, [%rd62+2];
	add.s32 	%r93, %r91, %r92;
	setp.ne.s64 	%p12, %rd4, %rd58;
	mul.wide.s32 	%rd63, %r93, 4;
	add.s64 	%rd16, %rd2, %rd63;
	@%p12 bra 	$L__BB0_19;
	ld.local.u32 	%r127, [%rd16];
$L__BB0_19:
	sub.s32 	%r94, %r2, %r22;
	add.s32 	%r95, %r94, -2;
	st.local.u32 	[%rd16], %r95;
	add.s64 	%rd64, %rd93, 2;
	and.b64  	%rd93, %rd64, 4294967295;
$L__BB0_20:
	and.b64  	%rd65, %rd33, 1;
	setp.eq.b64 	%p13, %rd65, 1;
	not.pred 	%p14, %p13;
	@%p14 bra 	$L__BB0_24;
	cvt.u32.u64 	%r30, %rd93;
	add.s32 	%r96, %r1, %r30;
	mul.wide.s32 	%rd66, %r96, 2;
	add.s64 	%rd67, %rd1, %rd66;
	ld.global.u16 	%rs6, [%rd67+-4];
	mul.wide.s16 	%r97, %rs6, 16;
	ld.global.u16 	%rs7, [%rd67+-2];
	mul.wide.s16 	%r98, %rs7, 4;
	add.s32 	%r99, %r98, %r97;
	ld.global.s16 	%r100, [%rd67];
	add.s32 	%r101, %r99, %r100;
	setp.ne.s64 	%p15, %rd4, %rd93;
	mul.wide.s32 	%rd68, %r101, 4;
	add.s64 	%rd19, %rd2, %rd68;
	@%p15 bra 	$L__BB0_23;
	ld.local.u32 	%r127, [%rd19];
$L__BB0_23:
	not.b32 	%r102, %r30;
	add.s32 	%r103, %r102, %r2;
	st.local.u32 	[%rd19], %r103;
$L__BB0_24:
	max.u32 	%r34, %r127, 1;
	add.s32 	%r142, %r2, -1;
	sub.s64 	%rd20, %rd34, %rd33;
	mov.b32 	%r148, 0;
	setp.eq.s64 	%p16, %rd33, 0;
	@%p16 bra 	$L__BB0_25;
	bra.uni 	$L__BB0_29;
$L__BB0_25:
	cvt.s64.s32 	%rd96, %r142;
	setp.lt.u64 	%p24, %rd20, %rd96;
	@%p24 bra 	$L__BB0_27;
$L__BB0_26:
	mul.wide.s32 	%rd81, %r142, 2;
	add.s64 	%rd82, %rd1, %rd81;
	ld.global.u16 	%rs12, [%rd82+-4];
	mul.wide.s16 	%r117, %rs12, 16;
	ld.global.u16 	%rs13, [%rd82+-2];
	mul.wide.s16 	%r118, %rs13, 4;
	add.s32 	%r119, %r118, %r117;
	shl.b64 	%rd83, %rd96, 1;
	add.s64 	%rd84, %rd1, %rd83;
	ld.global.s16 	%r120, [%rd84];
	add.s32 	%r121, %r119, %r120;
	mul.wide.s32 	%rd85, %r121, 4;
	add.s64 	%rd86, %rd2, %rd85;
	ld.local.u32 	%r122, [%rd86];
	add.s32 	%r142, %r122, %r142;
	setp.ne.s32 	%p25, %r122, 0;
	cvt.s64.s32 	%rd96, %r142;
	setp.ge.u64 	%p26, %rd20, %rd96;
	and.pred  	%p27, %p25, %p26;
	@%p27 bra 	$L__BB0_26;
$L__BB0_27:
	setp.lt.u64 	%p28, %rd20, %rd96;
	@%p28 bra 	$L__BB0_36;
	add.s32 	%r148, %r148, 1;
	add.s32 	%r142, %r142, %r34;
	bra.uni 	$L__BB0_25;
$L__BB0_29:
	cvt.s64.s32 	%rd98, %r142;
	setp.lt.u64 	%p17, %rd20, %rd98;
	@%p17 bra 	$L__BB0_31;
$L__BB0_30:
	mul.wide.s32 	%rd69, %r142, 2;
	add.s64 	%rd70, %rd1, %rd69;
	ld.global.u16 	%rs8, [%rd70+-4];
	mul.wide.s16 	%r105, %rs8, 16;
	ld.global.u16 	%rs9, [%rd70+-2];
	mul.wide.s16 	%r106, %rs9, 4;
	add.s32 	%r107, %r106, %r105;
	shl.b64 	%rd71, %rd98, 1;
	add.s64 	%rd72, %rd1, %rd71;
	ld.global.s16 	%r108, [%rd72];
	add.s32 	%r109, %r107, %r108;
	mul.wide.s32 	%rd73, %r109, 4;
	add.s64 	%rd74, %rd2, %rd73;
	ld.local.u32 	%r110, [%rd74];
	add.s32 	%r142, %r110, %r142;
	setp.ne.s32 	%p18, %r110, 0;
	cvt.s64.s32 	%rd98, %r142;
	setp.ge.u64 	%p19, %rd20, %rd98;
	and.pred  	%p20, %p18, %p19;
	@%p20 bra 	$L__BB0_30;
$L__BB0_31:
	setp.lt.u64 	%p21, %rd20, %rd98;
	@%p21 bra 	$L__BB0_36;
	sub.s64 	%rd29, %rd98, %rd33;
	mov.b64 	%rd99, 0;
	bra.uni 	$L__BB0_34;
$L__BB0_33:
	add.s64 	%rd99, %rd99, 1;
	setp.le.u64 	%p23, %rd33, %rd99;
	mov.b32 	%r147, 1;
	@%p23 bra 	$L__BB0_35;
$L__BB0_34:
	cvt.u32.u64 	%r113, %rd99;
	add.s32 	%r114, %r1, %r113;
	mul.wide.s32 	%rd76, %r114, 2;
	add.s64 	%rd77, %rd1, %rd76;
	ld.global.u16 	%rs10, [%rd77];
	add.s64 	%rd78, %rd29, %rd99;
	shl.b64 	%rd79, %rd78, 1;
	add.s64 	%rd80, %rd1, %rd79;
	ld.global.u16 	%rs11, [%rd80+2];
	setp.eq.s16 	%p22, %rs10, %rs11;
	mov.b32 	%r147, 0;
	@%p22 bra 	$L__BB0_33;
$L__BB0_35:
	add.s32 	%r148, %r147, %r148;
	add.s32 	%r142, %r142, %r34;
	bra.uni 	$L__BB0_29;
$L__BB0_36:
	ld.param.u64 	%rd91, [_Z13search_kernelPyPKsyy_param_0];
	cvt.u64.u32 	%rd87, %r148;
	cvta.to.global.u64 	%rd88, %rd91;
	shl.b64 	%rd89, %rd3, 3;
	add.s64 	%rd90, %rd88, %rd89;
	st.global.u64 	[%rd90], %rd87;
$L__BB0_37:
	ret;

}


// ===== COMPILED SASS (sm_100) =====

	.target	sm_100

	.elftype	@"ET_EXEC"


//--------------------- .note.nv.tkinfo           --------------------------
	.section	.note.nv.tkinfo,"",@"SHT_NOTE"
	.sectionflags	@"SHF_NOTE_NV_TKINFO"
	.tkinfo
        /*0018*/ 	.word	0x00000002
        /*0030*/ 	.string	""
        /*0030*/ 	.string	"ptxas"
        /*0030*/ 	.string	"Cuda compilation tools, release 13.0, V13.0.88"
        /*0030*/ 	.string	"Build cuda_13.0.r13.0/compiler.36424714_0"
        /*0030*/ 	.string	"-arch sm_100 -m 64 "



//--------------------- .note.nv.cuinfo           --------------------------
	.section	.note.nv.cuinfo,"",@"SHT_NOTE"
	.sectionflags	@"SHF_NOTE_NV_CUINFO"
        /*0018*/ 	.short	0x0002
        /*001a*/ 	.short	0x0064
        /*001c*/ 	.short	0x0082
	.zero		2


//--------------------- .nv.info                  --------------------------
	.section	.nv.info,"",@"SHT_CUDA_INFO"
	.align	4


	//----- nvinfo : EIATTR_REGCOUNT
	.align		4
        /*0000*/ 	.byte	0x04, 0x2f
        /*0002*/ 	.short	(.L_1 - .L_0)
	.align		4
.L_0:
        /*0004*/ 	.word	index@(_Z13search_kernelPyPKsyy)
        /*0008*/ 	.word	0x0000001d


	//----- nvinfo : EIATTR_FRAME_SIZE
	.align		4
.L_1:
        /*000c*/ 	.byte	0x04, 0x11
        /*000e*/ 	.short	(.L_3 - .L_2)
	.align		4
.L_2:
        /*0010*/ 	.word	index@(_Z13search_kernelPyPKsyy)
        /*0014*/ 	.word	0x00000100


	//----- nvinfo : EIATTR_MIN_STACK_SIZE
	.align		4
.L_3:
        /*0018*/ 	.byte	0x04, 0x12
        /*001a*/ 	.short	(.L_5 - .L_4)
	.align		4
.L_4:
        /*001c*/ 	.word	index@(_Z13search_kernelPyPKsyy)
        /*0020*/ 	.word	0x00000100
.L_5:


//--------------------- .nv.compat                --------------------------
	.section	.nv.compat,"",@"SHT_CUDA_COMPAT_INFO"
	.align	4
        /*0000*/ 	.byte	0x02, 0x09, 0x00, 0x00, 0x02, 0x02, 0x01, 0x00, 0x02, 0x05, 0x05, 0x00, 0x03, 0x07, 0x01, 0x01
        /*0010*/ 	.byte	0x02, 0x03, 0x00, 0x00, 0x02, 0x06, 0x01, 0x00, 0x04, 0x0b, 0x08, 0x00, 0x09, 0x00, 0x00, 0x00
        /*0020*/ 	.byte	0x00, 0x00, 0x00, 0x00


//--------------------- .nv.info._Z13search_kernelPyPKsyy --------------------------
	.section	.nv.info._Z13search_kernelPyPKsyy,"",@"SHT_CUDA_INFO"
	.sectionflags	@""
	.align	4


	//----- nvinfo : EIATTR_CUDA_API_VERSION
	.align		4
        /*0000*/ 	.byte	0x04, 0x37
        /*0002*/ 	.short	(.L_7 - .L_6)
.L_6:
        /*0004*/ 	.word	0x00000082


	//----- nvinfo : EIATTR_KPARAM_INFO
	.align		4
.L_7:
        /*0008*/ 	.byte	0x04, 0x17
        /*000a*/ 	.short	(.L_9 - .L_8)
.L_8:
        /*000c*/ 	.word	0x00000000
        /*0010*/ 	.short	0x0003
        /*0012*/ 	.short	0x0018
        /*0014*/ 	.byte	0x00, 0xf0, 0x21, 0x00


	//----- nvinfo : EIATTR_KPARAM_INFO
	.align		4
.L_9:
        /*0018*/ 	.byte	0x04, 0x17
        /*001a*/ 	.short	(.L_11 - .L_10)
.L_10:
        /*001c*/ 	.word	0x00000000
        /*0020*/ 	.short	0x0002
        /*0022*/ 	.short	0x0010
        /*0024*/ 	.byte	0x00, 0xf0, 0x21, 0x00


	//----- nvinfo : EIATTR_KPARAM_INFO
	.align		4
.L_11:
        /*0028*/ 	.byte	0x04, 0x17
        /*002a*/ 	.short	(.L_13 - .L_12)
.L_12:
        /*002c*/ 	.word	0x00000000
        /*0030*/ 	.short	0x0001
        /*0032*/ 	.short	0x0008
        /*0034*/ 	.byte	0x00, 0xf5, 0x21, 0x00


	//----- nvinfo : EIATTR_KPARAM_INFO
	.align		4
.L_13:
        /*0038*/ 	.byte	0x04, 0x17
        /*003a*/ 	.short	(.L_15 - .L_14)
.L_14:
        /*003c*/ 	.word	0x00000000
        /*0040*/ 	.short	0x0000
        /*0042*/ 	.short	0x0000
        /*0044*/ 	.byte	0x00, 0xf5, 0x21, 0x00


	//----- nvinfo : EIATTR_SPARSE_MMA_MASK
	.align		4
.L_15:
        /*0048*/ 	.byte	0x03, 0x50
        /*004a*/ 	.short	0x0000


	//----- nvinfo : EIATTR_MAXREG_COUNT
	.align		4
        /*004c*/ 	.byte	0x03, 0x1b
        /*004e*/ 	.short	0x00ff


	//----- nvinfo : EIATTR_MERCURY_ISA_VERSION
	.align		4
        /*0050*/ 	.byte	0x03, 0x5f
        /*0052*/ 	.short	0x0101


	//----- nvinfo : EIATTR_VRC_CTA_INIT_COUNT
	.align		4
        /*0054*/ 	.byte	0x02, 0x4a
	.zero		1
	.zero		1


	//----- nvinfo : EIATTR_EXIT_INSTR_OFFSETS
	.align		4
        /*0058*/ 	.byte	0x04, 0x1c
        /*005a*/ 	.short	(.L_17 - .L_16)


	//   ....[0]....
.L_16:
        /*005c*/ 	.word	0x000000a0


	//   ....[1]....
        /*0060*/ 	.word	0x000012e0


	//----- nvinfo : EIATTR_CRS_STACK_SIZE
	.align		4
.L_17:
        /*0064*/ 	.byte	0x04, 0x1e
        /*0066*/ 	.short	(.L_19 - .L_18)
.L_18:
        /*0068*/ 	.word	0x00000000


	//----- nvinfo : EIATTR_CBANK_PARAM_SIZE
	.align		4
.L_19:
        /*006c*/ 	.byte	0x03, 0x19
        /*006e*/ 	.short	0x0020


	//----- nvinfo : EIATTR_PARAM_CBANK
	.align		4
        /*0070*/ 	.byte	0x04, 0x0a
        /*0072*/ 	.short	(.L_21 - .L_20)
	.align		4
.L_20:
        /*0074*/ 	.word	index@(.nv.constant0._Z13search_kernelPyPKsyy)
        /*0078*/ 	.short	0x0380
        /*007a*/ 	.short	0x0020


	//----- nvinfo : EIATTR_SW_WAR
	.align		4
.L_21:
        /*007c*/ 	.byte	0x04, 0x36
        /*007e*/ 	.short	(.L_23 - .L_22)
.L_22:
        /*0080*/ 	.word	0x00000008
.L_23:


//--------------------- .nv.callgraph             --------------------------
	.section	.nv.callgraph,"",@"SHT_CUDA_CALLGRAPH"
	.align	4
	.sectionentsize	8
	.align		4
        /*0000*/ 	.word	0x00000000
	.align		4
        /*0004*/ 	.word	0xffffffff
	.align		4
        /*0008*/ 	.word	0x00000000
	.align		4
        /*000c*/ 	.word	0xfffffffe
	.align		4
        /*0010*/ 	.word	0x00000000
	.align		4
        /*0014*/ 	.word	0xfffffffd
	.align		4
        /*0018*/ 	.word	0x00000000
	.align		4
        /*001c*/ 	.word	0xfffffffc


//--------------------- .text._Z13search_kernelPyPKsyy --------------------------
	.section	.text._Z13search_kernelPyPKsyy,"ax",@progbits
	.align	128
        .global         _Z13search_kernelPyPKsyy
        .type           _Z13search_kernelPyPKsyy,@function
        .size           _Z13search_kernelPyPKsyy,(.L_x_19 - _Z13search_kernelPyPKsyy)
        .other          _Z13search_kernelPyPKsyy,@"STO_CUDA_ENTRY STV_DEFAULT"
_Z13search_kernelPyPKsyy:
.text._Z13search_kernelPyPKsyy:
[----:B------:R-:W0:Y:S01]  /*0000*/  LDC R1, c[0x0][0x37c] ;  /* 0x0000df00ff017b82 */ /* 0x000e220000000800 */
[----:B------:R-:W1:Y:S07]  /*0010*/  S2R R0, SR_TID.X ;  /* 0x0000000000007919 */ /* 0x000e6e0000002100 */
[----:B------:R-:W1:Y:S01]  /*0020*/  S2UR UR4, SR_CTAID.X ;  /* 0x00000000000479c3 */ /* 0x000e620000002500 */
[----:B------:R-:W2:Y:S01]  /*0030*/  LDCU.64 UR6, c[0x0][0x398] ;  /* 0x00007300ff0677ac */ /* 0x000ea20008000a00 */
[----:B0-----:R-:W-:-:S06]  /*0040*/  VIADD R1, R1, 0xffffff00 ;  /* 0xffffff0001017836 */ /* 0x001fcc0000000000 */
[----:B------:R-:W1:Y:S02]  /*0050*/  LDC R25, c[0x0][0x360] ;  /* 0x0000d800ff197b82 */ /* 0x000e640000000800 */
[----:B-1----:R-:W-:-:S05]  /*0060*/  IMAD R25, R25, UR4, R0 ;  /* 0x0000000419197c24 */ /* 0x002fca000f8e0200 */
[----:B--2---:R-:W-:Y:S02]  /*0070*/  ISETP.GT.U32.AND P0, PT, R25, UR6, PT ;  /* 0x0000000619007c0c */ /* 0x004fe4000bf04070 */
[----:B------:R-:W-:-:S04]  /*0080*/  SHF.R.S32.HI R0, RZ, 0x1f, R25 ;  /* 0x0000001fff007819 */ /* 0x000fc80000011419 */
[----:B------:R-:W-:-:S13]  /*0090*/  ISETP.GT.U32.AND.EX P0, PT, R0, UR7, PT, P0 ;  /* 0x0000000700007c0c */ /* 0x000fda000bf04100 */
[----:B------:R-:W-:Y:S05]  /*00a0*/  @P0 EXIT ;  /* 0x000000000000094d */ /* 0x000fea0003800000 */
[----:B------:R-:W0:Y:S02]  /*00b0*/  LDCU.64 UR4, c[0x0][0x390] ;  /* 0x00007200ff0477ac */ /* 0x000e240008000a00 */
[----:B0-----:R-:W-:Y:S02]  /*00c0*/  IMAD.U32 R2, RZ, RZ, UR4 ;  /* 0x00000004ff027e24 */ /* 0x001fe4000f8e00ff */
[----:B------:R-:W-:Y:S01]  /*00d0*/  IMAD.U32 R3, RZ, RZ, UR5 ;  /* 0x00000005ff037e24 */ /* 0x000fe2000f8e00ff */
[----:B------:R-:W0:Y:S01]  /*00e0*/  LDCU.64 UR4, c[0x0][0x358] ;  /* 0x00006b00ff0477ac */ /* 0x000e220008000a00 */
[C---:B------:R-:W-:Y:S01]  /*00f0*/  VIADD R20, R2.reuse, 0xfffffffe ;  /* 0xfffffffe02147836 */ /* 0x040fe20000000000 */
[----:B------:R-:W-:-:S03]  /*0100*/  IADD3 R24, P1, PT, R2, -0x1, RZ ;  /* 0xffffffff02187810 */ /* 0x000fc60007f3e0ff */
[--C-:B------:R-:W-:Y:S01]  /*0110*/  IMAD.MOV.U32 R21, RZ, RZ, R20.reuse ;  /* 0x000000ffff157224 */ /* 0x100fe200078e0014 */
[----:B------:R-:W-:Y:S01]  /*0120*/  ISETP.GE.U32.AND P0, PT, R24, 0x2, PT ;  /* 0x000000021800780c */ /* 0x000fe20003f06070 */
[--C-:B------:R-:W-:Y:S01]  /*0130*/  IMAD.MOV.U32 R22, RZ, RZ, R20.reuse ;  /* 0x000000ffff167224 */ /* 0x100fe200078e0014 */
[----:B------:R-:W-:Y:S01]  /*0140*/  IADD3.X R26, PT, PT, R3, -0x1, RZ, P1, !PT ;  /* 0xffffffff031a7810 */ /* 0x000fe20000ffe4ff */
[--C-:B------:R-:W-:Y:S02]  /*0150*/  IMAD.MOV.U32 R23, RZ, RZ, R20.reuse ;  /* 0x000000ffff177224 */ /* 0x100fe400078e0014 */
[--C-:B------:R-:W-:Y:S01]  /*0160*/  IMAD.MOV.U32 R8, RZ, RZ, R20.reuse ;  /* 0x000000ffff087224 */ /* 0x100fe200078e0014 */
[----:B------:R-:W-:Y:S01]  /*0170*/  ISETP.GE.U32.AND.EX P0, PT, R26, RZ, PT, P0 ;  /* 0x000000ff1a00720c */ /* 0x000fe20003f06100 */
[--C-:B------:R-:W-:Y:S01]  /*0180*/  IMAD.MOV.U32 R9, RZ, RZ, R20.reuse ;  /* 0x000000ffff097224 */ /* 0x100fe200078e0014 */
[----:B------:R-:W-:Y:S01]  /*0190*/  STL.128 [R1+0x10], R20 ;  /* 0x0000101401007387 */ /* 0x000fe20000100c00 */
[----:B------:R-:W-:-:S02]  /*01a0*/  IMAD.MOV.U32 R10, RZ, RZ, R20 ;  /* 0x000000ffff0a7224 */ /* 0x000fc400078e0014 */
[--C-:B------:R-:W-:Y:S01]  /*01b0*/  IMAD.MOV.U32 R11, RZ, RZ, R20.reuse ;  /* 0x000000ffff0b7224 */ /* 0x100fe200078e0014 */
[----:B------:R-:W-:Y:S01]  /*01c0*/  STL.128 [R1+0x60], R20 ;  /* 0x0000601401007387 */ /* 0x000fe20000100c00 */
[--C-:B------:R-:W-:Y:S02]  /*01d0*/  IMAD.MOV.U32 R12, RZ, RZ, R20.reuse ;  /* 0x000000ffff0c7224 */ /* 0x100fe400078e0014 */
[--C-:B------:R-:W-:Y:S01]  /*01e0*/  IMAD.MOV.U32 R13, RZ, RZ, R20.reuse ;  /* 0x000000ffff0d7224 */ /* 0x100fe200078e0014 */
[----:B------:R-:W-:Y:S01]  /*01f0*/  STL.128 [R1+0x30], R8 ;  /* 0x0000300801007387 */ /* 0x000fe20000100c00 */
[--C-:B------:R-:W-:Y:S02]  /*0200*/  IMAD.MOV.U32 R14, RZ, RZ, R20.reuse ;  /* 0x000000ffff0e7224 */ /* 0x100fe400078e0014 */
        /* <DEDUP_REMOVED lines=12> */
[----:B------:R-:W-:Y:S01]  /*02d0*/  IMAD.MOV.U32 R7, RZ, RZ, R20 ;  /* 0x000000ffff077224 */ /* 0x000fe200078e0014 */
[----:B------:R-:W-:Y:S04]  /*02e0*/  STL.128 [R1+0xa0], R16 ;  /* 0x0000a01001007387 */ /* 0x000fe80000100c00 */
[----:B------:R-:W-:Y:S04]  /*02f0*/  STL.128 [R1+0xb0], R20 ;  /* 0x0000b01401007387 */ /* 0x000fe80000100c00 */
[----:B------:R-:W-:Y:S04]  /*0300*/  STL.128 [R1+0xd0], R8 ;  /* 0x0000d00801007387 */ /* 0x000fe80000100c00 */
[----:B------:R-:W-:Y:S04]  /*0310*/  STL.128 [R1+0xe0], R12 ;  /* 0x0000e00c01007387 */ /* 0x000fe80000100c00 */
[----:B------:R-:W-:Y:S04]  /*0320*/  STL.128 [R1+0xf0], R16 ;  /* 0x0000f01001007387 */ /* 0x000fe80000100c00 */
[----:B------:R-:W-:Y:S04]  /*0330*/  STL.128 [R1], R20 ;  /* 0x0000001401007387 */ /* 0x000fe80000100c00 */
[----:B------:R-:W-:Y:S04]  /*0340*/  STL.128 [R1+0x20], R4 ;  /* 0x0000200401007387 */ /* 0x000fe80000100c00 */
[----:B------:R-:W-:Y:S04]  /*0350*/  STL.128 [R1+0x70], R4 ;  /* 0x0000700401007387 */ /* 0x000fe80000100c00 */
[----:B------:R1:W-:Y:S02]  /*0360*/  STL.128 [R1+0xc0], R4 ;  /* 0x0000c00401007387 */ /* 0x0003e40000100c00 */
[----:B-1----:R-:W-:Y:S01]  /*0370*/  IMAD.MOV.U32 R4, RZ, RZ, R1 ;  /* 0x000000ffff047224 */ /* 0x002fe200078e0001 */
[----:B0-----:R-:W-:Y:S06]  /*0380*/  @!P0 BRA `(.L_x_0) ;  /* 0x0000000800248947 */ /* 0x001fec0003800000 */
[C---:B------:R-:W-:Y:S01]  /*0390*/  IADD3 R5, P1, PT, R2.reuse, -0x3, RZ ;  /* 0xfffffffd02057810 */ /* 0x040fe20007f3e0ff */
[----:B------:R-:W-:Y:S01]  /*03a0*/  IMAD.MOV.U32 R9, RZ, RZ, 0x2 ;  /* 0x00000002ff097424 */ /* 0x000fe200078e00ff */
[----:B------:R-:W-:Y:S01]  /*03b0*/  IADD3 R13, P2, PT, R2, -0x2, RZ ;  /* 0xfffffffe020d7810 */ /* 0x000fe20007f5e0ff */
[----:B------:R-:W-:Y:S01]  /*03c0*/  IMAD.MOV.U32 R11, RZ, RZ, RZ ;  /* 0x000000ffff0b7224 */ /* 0x000fe200078e00ff */
[----:B------:R-:W-:Y:S02]  /*03d0*/  ISETP.GE.U32.AND P0, PT, R5, 0x3, PT ;  /* 0x000000030500780c */ /* 0x000fe40003f06070 */
[----:B------:R-:W-:Y:S02]  /*03e0*/  IADD3.X R5, PT, PT, R3, -0x1, RZ, P1, !PT ;  /* 0xffffffff03057810 */ /* 0x000fe40000ffe4ff */
[----:B------:R-:W-:Y:S02]  /*03f0*/  LOP3.LUT R20, R13, 0x3, RZ, 0xc0, !PT ;  /* 0x000000030d147812 */ /* 0x000fe400078ec0ff */
[----:B------:R-:W-:-:S02]  /*0400*/  ISETP.GE.U32.AND.EX P0, PT, R5, RZ, PT, P0 ;  /* 0x000000ff0500720c */ /* 0x000fc40003f06100 */
[----:B------:R-:W-:-:S04]  /*0410*/  ISETP.NE.U32.AND P1, PT, R20, RZ, PT ;  /* 0x000000ff1400720c */ /* 0x000fc80003f25070 */
[----:B------:R-:W-:-:S07]  /*0420*/  ISETP.NE.AND.EX P1, PT, RZ, RZ, PT, P1 ;  /* 0x000000ffff00720c */ /* 0x000fce0003f25310 */
[----:B------:R-:W-:Y:S06]  /*0430*/  @!P0 BRA `(.L_x_1) ;  /* 0x0000000000fc8947 */ /* 0x000fec0003800000 */
[----:B------:R-:W-:Y:S01]  /*0440*/  VIADD R10, R2, 0xfffffffd ;  /* 0xfffffffd020a7836 */ /* 0x000fe20000000000 */
[----:B------:R-:W-:Y:S01]  /*0450*/  IADD3.X R12, PT, PT, R3, -0x1, RZ, P2, !PT ;  /* 0xffffffff030c7810 */ /* 0x000fe200017fe4ff */
[----:B------:R-:W-:Y:S01]  /*0460*/  IMAD.MOV.U32 R9, RZ, RZ, 0x2 ;  /* 0x00000002ff097424 */ /* 0x000fe200078e00ff */
[----:B------:R-:W-:Y:S01]  /*0470*/  LOP3.LUT R13, R13, 0xfffffffc, RZ, 0xc0, !PT ;  /* 0xfffffffc0d0d7812 */ /* 0x000fe200078ec0ff */
[----:B------:R-:W-:Y:S02]  /*0480*/  IMAD.MOV.U32 R11, RZ, RZ, RZ ;  /* 0x000000ffff0b7224 */ /* 0x000fe400078e00ff */
[----:B------:R-:W-:-:S07]  /*0490*/  IMAD.MOV.U32 R8, RZ, RZ, R25 ;  /* 0x000000ffff087224 */ /* 0x000fce00078e0019 */
.L_x_2:
[----:B------:R-:W0:Y:S01]  /*04a0*/  LDC.64 R6, c[0x0][0x388] ;  /* 0x0000e200ff067b82 */ /* 0x000e220000000a00 */
[----:B------:R-:W-:-:S04]  /*04b0*/  VIADD R3, R8, 0x2 ;  /* 0x0000000208037836 */ /* 0x000fc80000000000 */
[----:B0-----:R-:W-:-:S03]  /*04c0*/  IMAD.WIDE R6, R3, 0x2, R6 ;  /* 0x0000000203067825 */ /* 0x001fc600078e0206 */
[----:B------:R-:W0:Y:S02]  /*04d0*/  LDC.64 R2, c[0x0][0x390] ;  /* 0x0000e400ff027b82 */ /* 0x000e240000000a00 */
[----:B------:R-:W2:Y:S04]  /*04e0*/  LDG.E.U16 R14, desc[UR4][R6.64+-0x4] ;  /* 0xfffffc04060e7981 */ /* 0x000ea8000c1e1500 */
[----:B------:R-:W3:Y:S04]  /*04f0*/  LDG.E.U16 R17, desc[UR4][R6.64+-0x2] ;  /* 0xfffffe0406117981 */ /* 0x000ee8000c1e1500 */
[----:B------:R-:W4:Y:S01]  /*0500*/  LDG.E.S16 R16, desc[UR4][R6.64] ;  /* 0x0000000406107981 */ /* 0x000f22000c1e1700 */
[----:B------:R-:W-:-:S03]  /*0510*/  VIADD R21, R9, 0x1 ;  /* 0x0000000109157836 */ /* 0x000fc60000000000 */
[----:B------:R-:W4:Y:S04]  /*0520*/  LDG.E.S16 R18, desc[UR4][R6.64+0x4] ;  /* 0x0000040406127981 */ /* 0x000f28000c1e1700 */
[----:B------:R-:W4:Y:S01]  /*0530*/  LDG.E.S16 R22, desc[UR4][R6.64+0x6] ;  /* 0x0000060406167981 */ /* 0x000f22000c1e1700 */
[----:B0-----:R-:W-:-:S04]  /*0540*/  IADD3 R15, P2, PT, R9, -R2, RZ ;  /* 0x80000002090f7210 */ /* 0x001fc80007f5e0ff */
[----:B------:R-:W-:Y:S01]  /*0550*/  ISETP.NE.U32.AND P0, PT, R15, -0x1, PT ;  /* 0xffffffff0f00780c */ /* 0x000fe20003f05070 */
[----:B------:R-:W-:-:S05]  /*0560*/  IMAD.X R15, R11, 0x1, ~R3, P2 ;  /* 0x000000010b0f7824 */ /* 0x000fca00010e0e03 */
[----:B------:R-:W-:Y:S02]  /*0570*/  ISETP.NE.AND.EX P0, PT, R15, -0x1, PT, P0 ;  /* 0xffffffff0f00780c */ /* 0x000fe40003f05300 */
[----:B------:R-:W4:Y:S01]  /*0580*/  LDG.E.S16 R15, desc[UR4][R6.64+0x2] ;  /* 0x00000204060f7981 */ /* 0x000f22000c1e1700 */
[----:B--2---:R-:W-:Y:S02]  /*0590*/  PRMT R14, R14, 0x9910, RZ ;  /* 0x000099100e0e7816 */ /* 0x004fe400000000ff */
[----:B---3--:R-:W-:-:S05]  /*05a0*/  PRMT R19, R17, 0x9910, RZ ;  /* 0x0000991011137816 */ /* 0x008fca00000000ff */
[----:B------:R-:W-:-:S04]  /*05b0*/  IMAD R17, R14, 0x4, R19 ;  /* 0x000000040e117824 */ /* 0x000fc800078e0213 */
[----:B----4-:R-:W-:-:S04]  /*05c0*/  IMAD.U32 R17, R17, 0x4, R16 ;  /* 0x0000000411117824 */ /* 0x010fc800078e0010 */
[----:B------:R-:W-:-:S05]  /*05d0*/  IMAD R17, R17, 0x4, R4 ;  /* 0x0000000411117824 */ /* 0x000fca00078e0204 */
[----:B-----5:R0:W2:Y:S01]  /*05e0*/  @!P0 LDL R5, [R17] ;  /* 0x0000000011058983 */ /* 0x0200a20000100800 */
[----:B------:R-:W-:Y:S01]  /*05f0*/  ISETP.NE.U32.AND P0, PT, R24, R21, PT ;  /* 0x000000151800720c */ /* 0x000fe20003f05070 */
[----:B------:R-:W-:-:S03]  /*0600*/  IMAD R14, R19, 0x4, R16 ;  /* 0x00000004130e7824 */ /* 0x000fc600078e0210 */
[----:B------:R-:W-:Y:S01]  /*0610*/  ISETP.NE.AND.EX P0, PT, R26, RZ, PT, P0 ;  /* 0x000000ff1a00720c */ /* 0x000fe20003f05300 */
[----:B------:R-:W-:-:S04]  /*0620*/  IMAD.U32 R19, R14, 0x4, R15 ;  /* 0x000000040e137824 */ /* 0x000fc800078e000f */
[----:B------:R-:W-:Y:S01]  /*0630*/  IMAD R19, R19, 0x4, R4 ;  /* 0x0000000413137824 */ /* 0x000fe200078e0204 */
[----:B------:R0:W-:Y:S01]  /*0640*/  STL [R17], R10 ;  /* 0x0000000a11007387 */ /* 0x0001e20000100800 */
[----:B------:R-:W-:-:S04]  /*0650*/  IADD3 R14, P2, PT, R9, 0x2, RZ ;  /* 0x00000002090e7810 */ /* 0x000fc80007f5e0ff */
[----:B------:R-:W-:Y:S02]  /*0660*/  LOP3.LUT R21, R14, 0xfffffffe, RZ, 0xc0, !PT ;  /* 0xfffffffe0e157812 */ /* 0x000fe400078ec0ff */
[----:B--2---:R1:W2:Y:S02]  /*0670*/  @!P0 LDL R5, [R19] ;  /* 0x0000000013058983 */ /* 0x0042a40000100800 */
[----:B------:R-:W-:Y:S01]  /*0680*/  ISETP.NE.U32.AND P0, PT, R24, R21, PT ;  /* 0x000000151800720c */ /* 0x000fe20003f05070 */
[----:B------:R-:W-:-:S03]  /*0690*/  IMAD R21, R16, 0x4, R15 ;  /* 0x0000000410157824 */ /* 0x000fc600078e020f */
[----:B------:R-:W-:Y:S01]  /*06a0*/  ISETP.NE.AND.EX P0, PT, R26, RZ, PT, P0 ;  /* 0x000000ff1a00720c */ /* 0x000fe20003f05300 */
[----:B------:R-:W-:Y:S02]  /*06b0*/  IMAD.U32 R21, R21, 0x4, R18 ;  /* 0x0000000415157824 */ /* 0x000fe400078e0012 */
[----:B------:R-:W-:Y:S02]  /*06c0*/  VIADD R16, R10, 0xffffffff ;  /* 0xffffffff0a107836 */ /* 0x000fe40000000000 */
[----:B------:R-:W-:-:S03]  /*06d0*/  IMAD R21, R21, 0x4, R4 ;  /* 0x0000000415157824 */ /* 0x000fc600078e0204 */
[----:B------:R3:W-:Y:S01]  /*06e0*/  STL [R19], R16 ;  /* 0x0000001013007387 */ /* 0x0007e20000100800 */
[----:B0-----:R-:W-:-:S04]  /*06f0*/  VIADD R17, R9, 0x3 ;  /* 0x0000000309117836 */ /* 0x001fc80000000000 */
[----:B--2---:R1:W2:Y:S01]  /*0700*/  @!P0 LDL R5, [R21] ;  /* 0x0000000015058983 */ /* 0x0042a20000100800 */
[----:B------:R-:W-:Y:S01]  /*0710*/  ISETP.NE.U32.AND P0, PT, R24, R17, PT ;  /* 0x000000111800720c */ /* 0x000fe20003f05070 */
[----:B------:R-:W-:-:S03]  /*0720*/  IMAD R15, R15, 0x4, R18 ;  /* 0x000000040f0f7824 */ /* 0x000fc600078e0212 */
[----:B------:R-:W-:Y:S01]  /*0730*/  ISETP.NE.AND.EX P0, PT, R26, RZ, PT, P0 ;  /* 0x000000ff1a00720c */ /* 0x000fe20003f05300 */
[----:B------:R-:W-:Y:S02]  /*0740*/  IMAD.U32 R15, R15, 0x4, R22 ;  /* 0x000000040f0f7824 */ /* 0x000fe400078e0016 */
[C---:B------:R-:W-:Y:S02]  /*0750*/  VIADD R6, R10.reuse, 0xfffffffe ;  /* 0xfffffffe0a067836 */ /* 0x040fe40000000000 */
[----:B------:R-:W-:Y:S02]  /*0760*/  IMAD R15, R15, 0x4, R4 ;  /* 0x000000040f0f7824 */ /* 0x000fe400078e0204 */
[----:B---3--:R-:W-:Y:S01]  /*0770*/  VIADD R16, R10, 0xfffffffd ;  /* 0xfffffffd0a107836 */ /* 0x008fe20000000000 */
[----:B------:R1:W-:Y:S01]  /*0780*/  STL [R21], R6 ;  /* 0x0000000615007387 */ /* 0x0003e20000100800 */
[----:B------:R-:W-:Y:S01]  /*0790*/  IMAD.X R7, RZ, RZ, R11, P2 ;  /* 0x000000ffff077224 */ /* 0x000fe200010e060b */
[----:B------:R-:W-:Y:S01]  /*07a0*/  IADD3 R9, P2, PT, R9, 0x4, RZ ;  /* 0x0000000409097810 */ /* 0x000fe20007f5e0ff */
[----:B------:R-:W-:-:S02]  /*07b0*/  VIADD R8, R8, 0x4 ;  /* 0x0000000408087836 */ /* 0x000fc40000000000 */
[----:B------:R-:W-:Y:S02]  /*07c0*/  VIADD R10, R10, 0xfffffffc ;  /* 0xfffffffc0a0a7836 */ /* 0x000fe40000000000 */
[----:B------:R-:W-:Y:S01]  /*07d0*/  IMAD.X R11, RZ, RZ, R11, P2 ;  /* 0x000000ffff0b7224 */ /* 0x000fe200010e060b */
[----:B--2---:R1:W5:Y:S01]  /*07e0*/  @!P0 LDL R5, [R15] ;  /* 0x000000000f058983 */ /* 0x0043620000100800 */
[----:B------:R-:W-:-:S03]  /*07f0*/  ISETP.NE.U32.AND P0, PT, R14, R13, PT ;  /* 0x0000000d0e00720c */ /* 0x000fc60003f05070 */
[----:B------:R1:W-:Y:S01]  /*0800*/  STL [R15], R16 ;  /* 0x000000100f007387 */ /* 0x0003e20000100800 */
[----:B------:R-:W-:-:S13]  /*0810*/  ISETP.NE.AND.EX P0, PT, R7, R12, PT, P0 ;  /* 0x0000000c0700720c */ /* 0x000fda0003f05300 */
[----:B-1----:R-:W-:Y:S05]  /*0820*/  @P0 BRA `(.L_x_2) ;  /* 0xfffffffc001c0947 */ /* 0x002fea000383ffff */
.L_x_1:
[----:B------:R-:W-:Y:S05]  /*0830*/  @!P1 BRA `(.L_x_0) ;  /* 0x0000000000f89947 */ /* 0x000fea0003800000 */
[----:B------:R-:W-:Y:S02]  /*0840*/  ISETP.NE.U32.AND P1, PT, R20, 0x1, PT ;  /* 0x000000011400780c */ /* 0x000fe40003f25070 */
[----:B------:R-:W-:Y:S02]  /*0850*/  LOP3.LUT R6, R2, 0x1, RZ, 0xc0, !PT ;  /* 0x0000000102067812 */ /* 0x000fe400078ec0ff */
[----:B------:R-:W-:Y:S02]  /*0860*/  ISETP.NE.AND.EX P1, PT, RZ, RZ, PT, P1 ;  /* 0x000000ffff00720c */ /* 0x000fe40003f25310 */
[----:B------:R-:W-:-:S04]  /*0870*/  ISETP.NE.U32.AND P0, PT, R6, 0x1, PT ;  /* 0x000000010600780c */ /* 0x000fc80003f05070 */
[----:B------:R-:W-:-:S07]  /*0880*/  ISETP.NE.U32.AND.EX P0, PT, RZ, RZ, PT, P0 ;  /* 0x000000ffff00720c */ /* 0x000fce0003f05100 */
[----:B------:R-:W-:Y:S06]  /*0890*/  @!P1 BRA `(.L_x_3) ;  /* 0x0000000000949947 */ /* 0x000fec0003800000 */
[----:B------:R-:W0:Y:S01]  /*08a0*/  LDC.64 R12, c[0x0][0x388] ;  /* 0x0000e200ff0c7b82 */ /* 0x000e220000000a00 */
[----:B------:R-:W-:Y:S01]  /*08b0*/  IMAD.IADD R7, R25, 0x1, R9 ;  /* 0x0000000119077824 */ /* 0x000fe200078e0209 */
[----:B------:R-:W1:Y:S03]  /*08c0*/  LDCU.64 UR6, c[0x0][0x388] ;  /* 0x00007100ff0677ac */ /* 0x000e660008000a00 */
[----:B0-----:R-:W-:-:S05]  /*08d0*/  IMAD.WIDE R12, R7, 0x2, R12 ;  /* 0x00000002070c7825 */ /* 0x001fca00078e020c */
[----:B------:R-:W2:Y:S04]  /*08e0*/  LDG.E.U16 R10, desc[UR4][R12.64+-0x2] ;  /* 0xfffffe040c0a7981 */ /* 0x000ea8000c1e1500 */
[----:B------:R-:W3:Y:S04]  /*08f0*/  LDG.E.U16 R8, desc[UR4][R12.64+-0x4] ;  /* 0xfffffc040c087981 */ /* 0x000ee8000c1e1500 */
[----:B------:R0:W4:Y:S01]  /*0900*/  LDG.E.S16 R15, desc[UR4][R12.64] ;  /* 0x000000040c0f7981 */ /* 0x000122000c1e1700 */
[----:B------:R-:W-:-:S04]  /*0910*/  IADD3 R7, P1, PT, R25, R9, RZ ;  /* 0x0000000919077210 */ /* 0x000fc80007f3e0ff */
[----:B------:R-:W-:Y:S02]  /*0920*/  LEA.HI.X.SX32 R14, R9, R0, 0x1, P1 ;  /* 0x00000000090e7211 */ /* 0x000fe400008f0eff */
[----:B-1----:R-:W-:-:S04]  /*0930*/  LEA R6, P1, R7, UR6, 0x1 ;  /* 0x0000000607067c11 */ /* 0x002fc8000f8208ff */
[----:B------:R-:W-:Y:S02]  /*0940*/  LEA.HI.X R7, R7, UR7, R14, 0x1, P1 ;  /* 0x0000000707077c11 */ /* 0x000fe400088f0c0e */
[----:B------:R-:W-:-:S03]  /*0950*/  ISETP.NE.U32.AND P1, PT, R24, R9, PT ;  /* 0x000000091800720c */ /* 0x000fc60003f25070 */
[----:B------:R-:W4:Y:S01]  /*0960*/  LDG.E.U16 R14, desc[UR4][R6.64+-0x2] ;  /* 0xfffffe04060e7981 */ /* 0x000f22000c1e1500 */
[----:B------:R-:W-:Y:S02]  /*0970*/  ISETP.NE.AND.EX P1, PT, R26, R11, PT, P1 ;  /* 0x0000000b1a00720c */ /* 0x000fe40003f25310 */
[----:B--2---:R-:W-:Y:S02]  /*0980*/  PRMT R10, R10, 0x9910, RZ ;  /* 0x000099100a0a7816 */ /* 0x004fe400000000ff */
[----:B---3--:R-:W-:-:S03]  /*0990*/  PRMT R8, R8, 0x9910, RZ ;  /* 0x0000991008087816 */ /* 0x008fc600000000ff */
[----:B0-----:R-:W-:Y:S02]  /*09a0*/  IMAD.MOV.U32 R13, RZ, RZ, R10 ;  /* 0x000000ffff0d7224 */ /* 0x001fe400078e000a */
[----:B------:R0:W2:Y:S02]  /*09b0*/  LDG.E.S16 R10, desc[UR4][R6.64+0x2] ;  /* 0x00000204060a7981 */ /* 0x0000a4000c1e1700 */
[----:B------:R-:W-:-:S04]  /*09c0*/  IMAD R8, R8, 0x4, R13 ;  /* 0x0000000408087824 */ /* 0x000fc800078e020d */
[----:B----4-:R-:W-:-:S04]  /*09d0*/  IMAD.U32 R11, R8, 0x4, R15 ;  /* 0x00000004080b7824 */ /* 0x010fc800078e000f */
[----:B------:R-:W-:-:S05]  /*09e0*/  IMAD R8, R11, 0x4, R4 ;  /* 0x000000040b087824 */ /* 0x000fca00078e0204 */
[----:B-----5:R1:W3:Y:S01]  /*09f0*/  @!P1 LDL R5, [R8] ;  /* 0x0000000008059983 */ /* 0x0202e20000100800 */
[----:B------:R-:W-:Y:S01]  /*0a00*/  VIADD R13, R9, 0x1 ;  /* 0x00000001090d7836 */ /* 0x000fe20000000000 */
[----:B------:R-:W-:-:S04]  /*0a10*/  PRMT R11, R14, 0x9910, RZ ;  /* 0x000099100e0b7816 */ /* 0x000fc800000000ff */
[----:B------:R-:W-:Y:S01]  /*0a20*/  ISETP.NE.U32.AND P1, PT, R24, R13, PT ;  /* 0x0000000d1800720c */ /* 0x000fe20003f25070 */
[----:B------:R-:W-:Y:S01]  /*0a30*/  IMAD R13, R11, 0x4, R15 ;  /* 0x000000040b0d7824 */ /* 0x000fe200078e020f */
[----:B------:R-:W-:Y:S02]  /*0a40*/  LOP3.LUT R11, RZ, R9, RZ, 0x33, !PT ;  /* 0x00000009ff0b7212 */ /* 0x000fe400078e33ff */
[----:B------:R-:W-:-:S03]  /*0a50*/  ISETP.NE.AND.EX P1, PT, R26, RZ, PT, P1 ;  /* 0x000000ff1a00720c */ /* 0x000fc60003f25310 */
[--C-:B0-----:R-:W-:Y:S01]  /*0a60*/  IMAD.IADD R7, R11, 0x1, R2.reuse ;  /* 0x000000010b077824 */ /* 0x101fe200078e0202 */
[----:B------:R-:W-:-:S04]  /*0a70*/  IADD3 R6, PT, PT, -R9, -0x2, R2 ;  /* 0xfffffffe09067810 */ /* 0x000fc80007ffe102 */
[----:B------:R1:W-:Y:S01]  /*0a80*/  STL [R8], R7 ;  /* 0x0000000708007387 */ /* 0x0003e20000100800 */
[----:B------:R-:W-:Y:S02]  /*0a90*/  VIADD R9, R9, 0x2 ;  /* 0x0000000209097836 */ /* 0x000fe40000000000 */
[----:B------:R-:W-:Y:S02]  /*0aa0*/  IMAD.MOV.U32 R11, RZ, RZ, RZ ;  /* 0x000000ffff0b7224 */ /* 0x000fe400078e00ff */
[----:B--2---:R-:W-:-:S04]  /*0ab0*/  IMAD.U32 R13, R13, 0x4, R10 ;  /* 0x000000040d0d7824 */ /* 0x004fc800078e000a */
[----:B------:R-:W-:-:S05]  /*0ac0*/  IMAD R13, R13, 0x4, R4 ;  /* 0x000000040d0d7824 */ /* 0x000fca00078e0204 */
[----:B---3--:R1:W5:Y:S04]  /*0ad0*/  @!P1 LDL R5, [R13] ;  /* 0x000000000d059983 */ /* 0x0083680000100800 */
[----:B------:R1:W-:Y:S02]  /*0ae0*/  STL [R13], R6 ;  /* 0x000000060d007387 */ /* 0x0003e40000100800 */
.L_x_3:
[----:B------:R-:W-:Y:S05]  /*0af0*/  @P0 BRA `(.L_x_0) ;  /* 0x0000000000480947 */ /* 0x000fea0003800000 */
[----:B-1----:R-:W0:Y:S01]  /*0b00*/  LDC.64 R6, c[0x0][0x388] ;  /* 0x0000e200ff067b82 */ /* 0x002e220000000a00 */
[----:B------:R-:W-:-:S04]  /*0b10*/  IMAD.IADD R13, R25, 0x1, R9 ;  /* 0x00000001190d7824 */ /* 0x000fc800078e0209 */
[----:B0-----:R-:W-:-:S05]  /*0b20*/  IMAD.WIDE R6, R13, 0x2, R6 ;  /* 0x000000020d067825 */ /* 0x001fca00078e0206 */
[----:B------:R-:W2:Y:S04]  /*0b30*/  LDG.E.U16 R8, desc[UR4][R6.64+-0x4] ;  /* 0xfffffc0406087981 */ /* 0x000ea8000c1e1500 */
[----:B------:R-:W3:Y:S04]  /*0b40*/  LDG.E.U16 R10, desc[UR4][R6.64+-0x2] ;  /* 0xfffffe04060a7981 */ /* 0x000ee8000c1e1500 */
[----:B------:R-:W4:Y:S01]  /*0b50*/  LDG.E.S16 R12, desc[UR4][R6.64] ;  /* 0x00000004060c7981 */ /* 0x000f22000c1e1700 */
[----:B------:R-:W-:-:S04]  /*0b60*/  ISETP.NE.U32.AND P0, PT, R24, R9, PT ;  /* 0x000000091800720c */ /* 0x000fc80003f05070 */
[----:B------:R-:W-:Y:S02]  /*0b70*/  ISETP.NE.AND.EX P0, PT, R26, R11, PT, P0 ;  /* 0x0000000b1a00720c */ /* 0x000fe40003f05300 */
[----:B------:R-:W-:Y:S02]  /*0b80*/  LOP3.LUT R11, RZ, R9, RZ, 0x33, !PT ;  /* 0x00000009ff0b7212 */ /* 0x000fe400078e33ff */
[----:B--2---:R-:W-:Y:S02]  /*0b90*/  PRMT R8, R8, 0x9910, RZ ;  /* 0x0000991008087816 */ /* 0x004fe400000000ff */
[----:B---3--:R-:W-:-:S05]  /*0ba0*/  PRMT R13, R10, 0x9910, RZ ;  /* 0x000099100a0d7816 */ /* 0x008fca00000000ff */
[----:B------:R-:W-:Y:S02]  /*0bb0*/  IMAD R13, R8, 0x4, R13 ;  /* 0x00000004080d7824 */ /* 0x000fe400078e020d */
[----:B------:R-:W-:Y:S02]  /*0bc0*/  IMAD.IADD R8, R11, 0x1, R2 ;  /* 0x000000010b087824 */ /* 0x000fe400078e0202 */
[----:B----4-:R-:W-:-:S04]  /*0bd0*/  IMAD.U32 R9, R13, 0x4, R12 ;  /* 0x000000040d097824 */ /* 0x010fc800078e000c */
[----:B------:R-:W-:Y:S01]  /*0be0*/  IMAD R9, R9, 0x4, R4 ;  /* 0x0000000409097824 */ /* 0x000fe200078e0204 */
[----:B------:R-:W-:Y:S06]  /*0bf0*/  @P0 BRA `(.L_x_4) ;  /* 0x0000000000040947 */ /* 0x000fec0003800000 */
[----:B-----5:R0:W5:Y:S02]  /*0c00*/  LDL R5, [R9] ;  /* 0x0000000009057983 */ /* 0x0201640000100800 */
.L_x_4:
[----:B------:R2:W-:Y:S02]  /*0c10*/  STL [R9], R8 ;  /* 0x0000000809007387 */ /* 0x0005e40000100800 */
.L_x_0:
[----:B------:R-:W3:Y:S01]  /*0c20*/  LDCU.64 UR6, c[0x0][0x398] ;  /* 0x00007300ff0677ac */ /* 0x000ee20008000a00 */
[C---:B------:R-:W-:Y:S01]  /*0c30*/  ISETP.NE.U32.AND P0, PT, R2.reuse, RZ, PT ;  /* 0x000000ff0200720c */ /* 0x040fe20003f05070 */
[----:B------:R-:W-:Y:S01]  /*0c40*/  BSSY.RECONVERGENT B0, `(.L_x_5) ;  /* 0x0000064000007945 */ /* 0x000fe20003800200 */
[C---:B-1----:R-:W-:Y:S01]  /*0c50*/  VIADD R7, R2.reuse, 0xffffffff ;  /* 0xffffffff02077836 */ /* 0x042fe20000000000 */
[----:B------:R-:W1:Y:S01]  /*0c60*/  LDCU.64 UR12, c[0x0][0x390] ;  /* 0x00007200ff0c77ac */ /* 0x000e620008000a00 */
[----:B------:R-:W-:Y:S02]  /*0c70*/  ISETP.NE.AND.EX P0, PT, R3, RZ, PT, P0 ;  /* 0x000000ff0300720c */ /* 0x000fe40003f05300 */
[----:B-----5:R-:W-:Y:S01]  /*0c80*/  VIMNMX.U32 R10, PT, PT, R5, 0x1, !PT ;  /* 0x00000001050a7848 */ /* 0x020fe20007fe0000 */
[----:B------:R-:W4:Y:S01]  /*0c90*/  LDCU.64 UR14, c[0x0][0x388] ;  /* 0x00007100ff0e77ac */ /* 0x000f220008000a00 */
[----:B------:R-:W0:Y:S01]  /*0ca0*/  LDCU.64 UR8, c[0x0][0x388] ;  /* 0x00007100ff0877ac */ /* 0x000e220008000a00 */
[----:B------:R-:W0:Y:S01]  /*0cb0*/  LDCU.64 UR10, c[0x0][0x388] ;  /* 0x00007100ff0a77ac */ /* 0x000e220008000a00 */
[----:B---3--:R-:W-:Y:S01]  /*0cc0*/  IADD3 R6, P1, PT, -R2, UR6, RZ ;  /* 0x0000000602067c10 */ /* 0x008fe2000ff3e1ff */
[----:B------:R-:W-:-:S03]  /*0cd0*/  IMAD.MOV.U32 R2, RZ, RZ, RZ ;  /* 0x000000ffff027224 */ /* 0x000fc600078e00ff */
[----:B------:R-:W-:-:S03]  /*0ce0*/  IADD3.X R3, PT, PT, ~R3, UR7, RZ, P1, !PT ;  /* 0x0000000703037c10 */ /* 0x000fc60008ffe5ff */
[----:B-1----:R-:W-:Y:S06]  /*0cf0*/  @!P0 BRA `(.L_x_6) ;  /* 0x0000000000e88947 */ /* 0x002fec0003800000 */
.L_x_14:
[----:B0-2---:R-:W0:Y:S01]  /*0d00*/  LDC.64 R8, c[0x0][0x388] ;  /* 0x0000e200ff087b82 */ /* 0x005e220000000a00 */
[----:B------:R-:W-:Y:S01]  /*0d10*/  ISETP.GE.U32.AND P0, PT, R6, R7, PT ;  /* 0x000000070600720c */ /* 0x000fe20003f06070 */
[----:B------:R-:W-:Y:S01]  /*0d20*/  BSSY.RECONVERGENT B1, `(.L_x_7) ;  /* 0x0000016000017945 */ /* 0x000fe20003800200 */
[----:B------:R-:W-:-:S04]  /*0d30*/  SHF.R.S32.HI R16, RZ, 0x1f, R7 ;  /* 0x0000001fff107819 */ /* 0x000fc80000011407 */
[----:B------:R-:W-:-:S13]  /*0d40*/  ISETP.GE.U32.AND.EX P0, PT, R3, R16, PT, P0 ;  /* 0x000000100300720c */ /* 0x000fda0003f06100 */
[----:B------:R-:W-:Y:S05]  /*0d50*/  @!P0 BRA `(.L_x_8) ;  /* 0x0000000000488947 */ /* 0x000fea0003800000 */
.L_x_9:
[C---:B0-----:R-:W-:Y:S01]  /*0d60*/  IMAD.WIDE R12, R7.reuse, 0x2, R8 ;  /* 0x00000002070c7825 */ /* 0x041fe200078e0208 */
[----:B------:R-:W-:-:S04]  /*0d70*/  LEA R14, P0, R7, UR8, 0x1 ;  /* 0x00000008070e7c11 */ /* 0x000fc8000f8008ff */
[----:B------:R-:W2:Y:S04]  /*0d80*/  LDG.E.U16 R5, desc[UR4][R12.64+-0x4] ;  /* 0xfffffc040c057981 */ /* 0x000ea8000c1e1500 */
[----:B------:R-:W3:Y:S01]  /*0d90*/  LDG.E.U16 R11, desc[UR4][R12.64+-0x2] ;  /* 0xfffffe040c0b7981 */ /* 0x000ee2000c1e1500 */
[----:B------:R-:W-:-:S05]  /*0da0*/  LEA.HI.X R15, R7, UR9, R16, 0x1, P0 ;  /* 0x00000009070f7c11 */ /* 0x000fca00080f0c10 */
[----:B------:R-:W5:Y:S01]  /*0db0*/  LDG.E.S16 R14, desc[UR4][R14.64] ;  /* 0x000000040e0e7981 */ /* 0x000f62000c1e1700 */
[----:B--2---:R-:W-:Y:S02]  /*0dc0*/  PRMT R5, R5, 0x9910, RZ ;  /* 0x0000991005057816 */ /* 0x004fe400000000ff */
[----:B---3--:R-:W-:-:S05]  /*0dd0*/  PRMT R16, R11, 0x9910, RZ ;  /* 0x000099100b107816 */ /* 0x008fca00000000ff */
[----:B------:R-:W-:-:S04]  /*0de0*/  IMAD R5, R5, 0x4, R16 ;  /* 0x0000000405057824 */ /* 0x000fc800078e0210 */
[----:B-----5:R-:W-:-:S04]  /*0df0*/  IMAD.U32 R5, R5, 0x4, R14 ;  /* 0x0000000405057824 */ /* 0x020fc800078e000e */
[----:B------:R-:W-:-:S05]  /*0e00*/  IMAD R5, R5, 0x4, R4 ;  /* 0x0000000405057824 */ /* 0x000fca00078e0204 */
[----:B------:R-:W2:Y:S02]  /*0e10*/  LDL R12, [R5] ;  /* 0x00000000050c7983 */ /* 0x000ea40000100800 */
[C---:B--2---:R-:W-:Y:S01]  /*0e20*/  IMAD.IADD R7, R12.reuse, 0x1, R7 ;  /* 0x000000010c077824 */ /* 0x044fe200078e0207 */
[----:B------:R-:W-:-:S04]  /*0e30*/  ISETP.NE.AND P1, PT, R12, RZ, PT ;  /* 0x000000ff0c00720c */ /* 0x000fc80003f25270 */
[----:B------:R-:W-:Y:S02]  /*0e40*/  ISETP.GE.U32.AND P0, PT, R6, R7, PT ;  /* 0x000000070600720c */ /* 0x000fe40003f06070 */
[----:B------:R-:W-:-:S04]  /*0e50*/  SHF.R.S32.HI R16, RZ, 0x1f, R7 ;  /* 0x0000001fff107819 */ /* 0x000fc80000011407 */
[----:B------:R-:W-:-:S13]  /*0e60*/  ISETP.GE.U32.AND.EX P0, PT, R3, R16, PT, P0 ;  /* 0x000000100300720c */ /* 0x000fda0003f06100 */
[----:B------:R-:W-:Y:S05]  /*0e70*/  @P0 BRA P1, `(.L_x_9) ;  /* 0xfffffffc00b80947 */ /* 0x000fea000083ffff */
.L_x_8:
[----:B----4-:R-:W-:Y:S05]  /*0e80*/  BSYNC.RECONVERGENT B1 ;  /* 0x0000000000017941 */ /* 0x010fea0003800200 */
.L_x_7:
[----:B------:R-:W-:-:S04]  /*0e90*/  ISETP.GE.U32.AND P0, PT, R6, R7, PT ;  /* 0x000000070600720c */ /* 0x000fc80003f06070 */
[----:B------:R-:W-:-:S13]  /*0ea0*/  ISETP.GE.U32.AND.EX P0, PT, R3, R16, PT, P0 ;  /* 0x000000100300720c */ /* 0x000fda0003f06100 */
[----:B------:R-:W-:Y:S05]  /*0eb0*/  @!P0 BRA `(.L_x_10) ;  /* 0x0000000000f08947 */ /* 0x000fea0003800000 */
[----:B------:R-:W1:Y:S01]  /*0ec0*/  LDCU.64 UR6, c[0x0][0x390] ;  /* 0x00007200ff0677ac */ /* 0x000e620008000a00 */
[----:B0-----:R-:W0:Y:S01]  /*0ed0*/  LDC.64 R8, c[0x0][0x388] ;  /* 0x0000e200ff087b82 */ /* 0x001e220000000a00 */
[----:B------:R-:W-:Y:S01]  /*0ee0*/  BSSY.RECONVERGENT B1, `(.L_x_11) ;  /* 0x0000018000017945 */ /* 0x000fe20003800200 */
[----:B------:R-:W-:Y:S02]  /*0ef0*/  IMAD.MOV.U32 R18, RZ, RZ, RZ ;  /* 0x000000ffff127224 */ /* 0x000fe400078e00ff */
[----:B------:R-:W-:Y:S01]  /*0f00*/  IMAD.MOV.U32 R11, RZ, RZ, RZ ;  /* 0x000000ffff0b7224 */ /* 0x000fe200078e00ff */
[----:B-1----:R-:W-:-:S04]  /*0f10*/  IADD3 R17, P0, PT, R7, -UR6, RZ ;  /* 0x8000000607117c10 */ /* 0x002fc8000ff1e0ff */
[----:B------:R-:W-:-:S09]  /*0f20*/  IADD3.X R20, PT, PT, R16, ~UR7, RZ, P0, !PT ;  /* 0x8000000710147c10 */ /* 0x000fd200087fe4ff */
.L_x_13:
[----:B------:R-:W-:Y:S01]  /*0f30*/  IADD3 R5, P0, PT, R18, R17, RZ ;  /* 0x0000001112057210 */ /* 0x000fe20007f1e0ff */
[----:B------:R-:W-:-:S04]  /*0f40*/  IMAD.IADD R15, R25, 0x1, R18 ;  /* 0x00000001190f7824 */ /* 0x000fc800078e0212 */
[----:B------:R-:W-:Y:S01]  /*0f50*/  IMAD.X R16, R11, 0x1, R20, P0 ;  /* 0x000000010b107824 */ /* 0x000fe200000e0614 */
[----:B------:R-:W-:Y:S01]  /*0f60*/  LEA R12, P0, R5, UR10, 0x1 ;  /* 0x0000000a050c7c11 */ /* 0x000fe2000f8008ff */
[----:B0-----:R-:W-:-:S03]  /*0f70*/  IMAD.WIDE R14, R15, 0x2, R8 ;  /* 0x000000020f0e7825 */ /* 0x001fc600078e0208 */
[----:B------:R-:W-:-:S03]  /*0f80*/  LEA.HI.X R13, R5, UR11, R16, 0x1, P0 ;  /* 0x0000000b050d7c11 */ /* 0x000fc600080f0c10 */
[----:B------:R-:W2:Y:S04]  /*0f90*/  LDG.E.U16 R14, desc[UR4][R14.64] ;  /* 0x000000040e0e7981 */ /* 0x000ea8000c1e1500 */
[----:B------:R-:W3:Y:S01]  /*0fa0*/  LDG.E.U16 R12, desc[UR4][R12.64+0x2] ;  /* 0x000002040c0c7981 */ /* 0x000ee2000c1e1500 */
[----:B--2---:R-:W-:Y:S02]  /*0fb0*/  PRMT R16, R14, 0x9910, RZ ;  /* 0x000099100e107816 */ /* 0x004fe400000000ff */
[----:B---3--:R-:W-:-:S04]  /*0fc0*/  PRMT R5, R12, 0x9910, RZ ;  /* 0x000099100c057816 */ /* 0x008fc800000000ff */
[----:B------:R-:W-:Y:S01]  /*0fd0*/  ISETP.NE.AND P0, PT, R16, R5, PT ;  /* 0x000000051000720c */ /* 0x000fe20003f05270 */
[----:B------:R-:W-:-:S12]  /*0fe0*/  IMAD.MOV.U32 R5, RZ, RZ, RZ ;  /* 0x000000ffff057224 */ /* 0x000fd800078e00ff */
[----:B------:R-:W-:Y:S05]  /*0ff0*/  @P0 BRA `(.L_x_12) ;  /* 0x0000000000180947 */ /* 0x000fea0003800000 */
[----:B------:R-:W-:-:S05]  /*1000*/  IADD3 R18, P0, PT, R18, 0x1, RZ ;  /* 0x0000000112127810 */ /* 0x000fca0007f1e0ff */
[----:B------:R-:W-:Y:S01]  /*1010*/  IMAD.X R11, RZ, RZ, R11, P0 ;  /* 0x000000ffff0b7224 */ /* 0x000fe200000e060b */
[----:B------:R-:W-:-:S04]  /*1020*/  ISETP.GE.U32.AND P0, PT, R18, UR12, PT ;  /* 0x0000000c12007c0c */ /* 0x000fc8000bf06070 */
[----:B------:R-:W-:-:S13]  /*1030*/  ISETP.GE.U32.AND.EX P0, PT, R11, UR13, PT, P0 ;  /* 0x0000000d0b007c0c */ /* 0x000fda000bf06100 */
[----:B------:R-:W-:Y:S05]  /*1040*/  @!P0 BRA `(.L_x_13) ;  /* 0xfffffffc00b88947 */ /* 0x000fea000383ffff */
[----:B------:R-:W-:-:S07]  /*1050*/  IMAD.MOV.U32 R5, RZ, RZ, 0x1 ;  /* 0x00000001ff057424 */ /* 0x000fce00078e00ff */
.L_x_12:
[----:B------:R-:W-:Y:S05]  /*1060*/  BSYNC.RECONVERGENT B1 ;  /* 0x0000000000017941 */ /* 0x000fea0003800200 */
.L_x_11:
[----:B------:R-:W-:Y:S02]  /*1070*/  IMAD.IADD R2, R2, 0x1, R5 ;  /* 0x0000000102027824 */ /* 0x000fe400078e0205 */
[----:B------:R-:W-:Y:S01]  /*1080*/  IMAD.IADD R7, R10, 0x1, R7 ;  /* 0x000000010a077824 */ /* 0x000fe200078e0207 */
[----:B------:R-:W-:Y:S06]  /*1090*/  BRA `(.L_x_14) ;  /* 0xfffffffc00187947 */ /* 0x000fec000383ffff */
.L_x_6:
[----:B0-2---:R-:W0:Y:S01]  /*10a0*/  LDC.64 R8, c[0x0][0x388] ;  /* 0x0000e200ff087b82 */ /* 0x005e220000000a00 */
[----:B------:R-:W-:Y:S01]  /*10b0*/  ISETP.GE.U32.AND P0, PT, R6, R7, PT ;  /* 0x000000070600720c */ /* 0x000fe20003f06070 */
[----:B------:R-:W-:Y:S01]  /*10c0*/  BSSY.RECONVERGENT B1, `(.L_x_15) ;  /* 0x0000016000017945 */ /* 0x000fe20003800200 */
[----:B------:R-:W-:-:S04]  /*10d0*/  SHF.R.S32.HI R16, RZ, 0x1f, R7 ;  /* 0x0000001fff107819 */ /* 0x000fc80000011407 */
[----:B------:R-:W-:-:S13]  /*10e0*/  ISETP.GE.U32.AND.EX P0, PT, R3, R16, PT, P0 ;  /* 0x000000100300720c */ /* 0x000fda0003f06100 */
[----:B------:R-:W-:Y:S05]  /*10f0*/  @!P0 BRA `(.L_x_16) ;  /* 0x0000000000488947 */ /* 0x000fea0003800000 */
.L_x_17:
[C---:B0-----:R-:W-:Y:S01]  /*1100*/  IMAD.WIDE R14, R7.reuse, 0x2, R8 ;  /* 0x00000002070e7825 */ /* 0x041fe200078e0208 */
[----:B----4-:R-:W-:-:S04]  /*1110*/  LEA R12, P0, R7, UR14, 0x1 ;  /* 0x0000000e070c7c11 */ /* 0x010fc8000f8008ff */
[----:B------:R-:W2:Y:S04]  /*1120*/  LDG.E.U16 R5, desc[UR4][R14.64+-0x4] ;  /* 0xfffffc040e057981 */ /* 0x000ea8000c1e1500 */
[----:B------:R-:W3:Y:S01]  /*1130*/  LDG.E.U16 R11, desc[UR4][R14.64+-0x2] ;  /* 0xfffffe040e0b7981 */ /* 0x000ee2000c1e1500 */
[----:B------:R-:W-:-:S05]  /*1140*/  LEA.HI.X R13, R7, UR15, R16, 0x1, P0 ;  /* 0x0000000f070d7c11 */ /* 0x000fca00080f0c10 */
[----:B------:R-:W4:Y:S01]  /*1150*/  LDG.E.S16 R12, desc[UR4][R12.64] ;  /* 0x000000040c0c7981 */ /* 0x000f22000c1e1700 */
[----:B--2---:R-:W-:Y:S02]  /*1160*/  PRMT R5, R5, 0x9910, RZ ;  /* 0x0000991005057816 */ /* 0x004fe400000000ff */
[----:B---3--:R-:W-:-:S05]  /*1170*/  PRMT R16, R11, 0x9910, RZ ;  /* 0x000099100b107816 */ /* 0x008fca00000000ff */
[----:B------:R-:W-:-:S04]  /*1180*/  IMAD R5, R5, 0x4, R16 ;  /* 0x0000000405057824 */ /* 0x000fc800078e0210 */
[----:B----4-:R-:W-:-:S04]  /*1190*/  IMAD.U32 R5, R5, 0x4, R12 ;  /* 0x0000000405057824 */ /* 0x010fc800078e000c */
        /* <DEDUP_REMOVED lines=8> */
.L_x_16:
[----:B----4-:R-:W-:Y:S05]  /*1220*/  BSYNC.RECONVERGENT B1 ;  /* 0x0000000000017941 */ /* 0x010fea0003800200 */
.L_x_15:
[----:B------:R-:W-:-:S04]  /*1230*/  ISETP.GE.U32.AND P0, PT, R6, R7, PT ;  /* 0x000000070600720c */ /* 0x000fc80003f06070 */
[----:B------:R-:W-:-:S13]  /*1240*/  ISETP.GE.U32.AND.EX P0, PT, R3, R16, PT, P0 ;  /* 0x000000100300720c */ /* 0x000fda0003f06100 */
[----:B------:R-:W-:Y:S02]  /*1250*/  @P0 VIADD R2, R2, 0x1 ;  /* 0x0000000102020836 */ /* 0x000fe40000000000 */
[----:B------:R-:W-:Y:S01]  /*1260*/  @P0 IMAD.IADD R7, R10, 0x1, R7 ;  /* 0x000000010a070824 */ /* 0x000fe200078e0207 */
[----:B------:R-:W-:Y:S06]  /*1270*/  @P0 BRA `(.L_x_6) ;  /* 0xfffffffc00880947 */ /* 0x000fec000383ffff */
.L_x_10:
[----:B------:R-:W-:Y:S05]  /*1280*/  BSYNC.RECONVERGENT B0 ;  /* 0x0000000000007941 */ /* 0x000fea0003800200 */
.L_x_5:
[----:B------:R-:W1:Y:S01]  /*1290*/  LDCU.64 UR6, c[0x0][0x380] ;  /* 0x00007000ff0677ac */ /* 0x000e620008000a00 */
[----:B------:R-:W-:Y:S01]  /*12a0*/  IMAD.MOV.U32 R3, RZ, RZ, RZ ;  /* 0x000000ffff037224 */ /* 0x000fe200078e00ff */
[----:B-1----:R-:W-:-:S04]  /*12b0*/  LEA R4, P0, R25, UR6, 0x3 ;  /* 0x0000000619047c11 */ /* 0x002fc8000f8018ff */
[----:B------:R-:W-:-:S05]  /*12c0*/  LEA.HI.X R5, R25, UR7, R0, 0x3, P0 ;  /* 0x0000000719057c11 */ /* 0x000fca00080f1c00 */
[----:B------:R-:W-:Y:S01]  /*12d0*/  STG.E.64 desc[UR4][R4.64], R2 ;  /* 0x0000000204007986 */ /* 0x000fe2000c101b04 */
[----:B------:R-:W-:Y:S05]  /*12e0*/  EXIT ;  /* 0x000000000000794d */ /* 0x000fea0003800000 */
.L_x_18:
[----:B------:R-:W-:-:S00]  /*12f0*/  BRA `(.L_x_18) ;  /* 0xfffffffc00fc7947 */ /* 0x000fc0000383ffff */
[----:B------:R-:W-:-:S00]  /*1300*/  NOP ;  /* 0x0000000000007918 */ /* 0x000fc00000000000 */
[----:B------:R-:W-:-:S00]  /*1310*/  NOP ;  /* 0x0000000000007918 */ /* 0x000fc00000000000 */
[----:B------:R-:W-:-:S00]  /*1320*/  NOP ;  /* 0x0000000000007918 */ /* 0x000fc00000000000 */
[----:B------:R-:W-:-:S00]  /*1330*/  NOP ;  /* 0x0000000000007918 */ /* 0x000fc00000000000 */
[----:B------:R-:W-:-:S00]  /*1340*/  NOP ;  /* 0x0000000000007918 */ /* 0x000fc00000000000 */
[----:B------:R-:W-:-:S00]  /*1350*/  NOP ;  /* 0x0000000000007918 */ /* 0x000fc00000000000 */
[----:B------:R-:W-:-:S00]  /*1360*/  NOP ;  /* 0x0000000000007918 */ /* 0x000fc00000000000 */
[----:B------:R-:W-:-:S00]  /*1370*/  NOP ;  /* 0x0000000000007918 */ /* 0x000fc00000000000 */
.L_x_19:


//--------------------- .nv.shared.reserved.0     --------------------------
	.section	.nv.shared.reserved.0,"aw",@nobits
	.weak		__nv_reservedSMEM_offset_0_alias
	.size		__nv_reservedSMEM_offset_0_alias, 0, 64
	.other		__nv_reservedSMEM_offset_0_alias,@"STO_CUDA_RESERVED_SHARED STV_DEFAULT"
__nv_reservedSMEM_offset_0_alias:
	.zero		0
	.zero		64


//--------------------- .nv.constant0._Z13search_kernelPyPKsyy --------------------------
	.section	.nv.constant0._Z13search_kernelPyPKsyy,"a",@progbits
	.sectionflags	@""
	.align	4
.nv.constant0._Z13search_kernelPyPKsyy:
	.zero		928


//--------------------- SYMBOLS --------------------------

	.type		.nv.reservedSmem.offset0,@object
	.size		.nv.reservedSmem.offset0,0x4
